	.headerflags	@"EF_CUDA_TEXMODE_UNIFIED EF_CUDA_64BIT_ADDRESS EF_CUDA_ACCELERATORS EF_CUDA_SM90 EF_CUDA_VIRTUAL_SM(EF_CUDA_SM90)"
	.elftype	@"ET_EXEC"


//--------------------- .nv.info                  --------------------------
	.section	.nv.info,"",@"SHT_CUDA_INFO"
	.align	4


	//----- nvinfo : EIATTR_REGCOUNT
	.align		4
        /*0000*/ 	.byte	0x04, 0x2f
        /*0002*/ 	.short	(.L_1 - .L_0)
	.align		4
.L_0:
        /*0004*/ 	.word	index@(triton_poi_fused_add_7)
        /*0008*/ 	.word	0x00000012


	//----- nvinfo : EIATTR_MIN_STACK_SIZE
	.align		4
.L_1:
        /*000c*/ 	.byte	0x04, 0x12
        /*000e*/ 	.short	(.L_3 - .L_2)
	.align		4
.L_2:
        /*0010*/ 	.word	index@(triton_poi_fused_add_7)
        /*0014*/ 	.word	0x00000000


	//----- nvinfo : EIATTR_FRAME_SIZE
	.align		4
.L_3:
        /*0018*/ 	.byte	0x04, 0x11
        /*001a*/ 	.short	(.L_5 - .L_4)
	.align		4
.L_4:
        /*001c*/ 	.word	index@(triton_poi_fused_add_7)
        /*0020*/ 	.word	0x00000000


	//----- nvinfo : EIATTR_MIN_STACK_SIZE
	.align		4
.L_5:
        /*0024*/ 	.byte	0x04, 0x12
        /*0026*/ 	.short	(.L_7 - .L_6)
	.align		4
.L_6:
        /*0028*/ 	.word	index@(triton_poi_fused_add_7)
        /*002c*/ 	.word	0x00000000
.L_7:


//--------------------- .nv.info.triton_poi_fused_add_7 --------------------------
	.section	.nv.info.triton_poi_fused_add_7,"",@"SHT_CUDA_INFO"
	.sectionflags	@""
	.align	4


	//----- nvinfo : EIATTR_CUDA_API_VERSION
	.align		4
        /*0000*/ 	.byte	0x04, 0x37
        /*0002*/ 	.short	(.L_9 - .L_8)
.L_8:
        /*0004*/ 	.word	0x0000007c


	//----- nvinfo : EIATTR_KPARAM_INFO
	.align		4
.L_9:
        /*0008*/ 	.byte	0x04, 0x17
        /*000a*/ 	.short	(.L_11 - .L_10)
.L_10:
        /*000c*/ 	.word	0x00000000
        /*0010*/ 	.short	0x0003
        /*0012*/ 	.short	0x0018
        /*0014*/ 	.byte	0x00, 0xf0, 0x11, 0x00


	//----- nvinfo : EIATTR_KPARAM_INFO
	.align		4
.L_11:
        /*0018*/ 	.byte	0x04, 0x17
        /*001a*/ 	.short	(.L_13 - .L_12)
.L_12:
        /*001c*/ 	.word	0x00000000
        /*0020*/ 	.short	0x0002
        /*0022*/ 	.short	0x0010
        /*0024*/ 	.byte	0x00, 0xf4, 0x21, 0x00


	//----- nvinfo : EIATTR_KPARAM_INFO
	.align		4
.L_13:
        /*0028*/ 	.byte	0x04, 0x17
        /*002a*/ 	.short	(.L_15 - .L_14)
.L_14:
        /*002c*/ 	.word	0x00000000
        /*0030*/ 	.short	0x0001
        /*0032*/ 	.short	0x0008
        /*0034*/ 	.byte	0x00, 0xf4, 0x21, 0x00


	//----- nvinfo : EIATTR_KPARAM_INFO
	.align		4
.L_15:
        /*0038*/ 	.byte	0x04, 0x17
        /*003a*/ 	.short	(.L_17 - .L_16)
.L_16:
        /*003c*/ 	.word	0x00000000
        /*0040*/ 	.short	0x0000
        /*0042*/ 	.short	0x0000
        /*0044*/ 	.byte	0x00, 0xf4, 0x21, 0x00


	//----- nvinfo : EIATTR_SPARSE_MMA_MASK
	.align		4
.L_17:
        /*0048*/ 	.byte	0x03, 0x50
        /*004a*/ 	.short	0x0000


	//----- nvinfo : EIATTR_MAXREG_COUNT
	.align		4
        /*004c*/ 	.byte	0x03, 0x1b
        /*004e*/ 	.short	0x00ff


	//----- nvinfo : EIATTR_EXIT_INSTR_OFFSETS
	.align		4
        /*0050*/ 	.byte	0x04, 0x1c
        /*0052*/ 	.short	(.L_19 - .L_18)


	//   ....[0]....
.L_18:
        /*0054*/ 	.word	0x000001d0


	//   ....[1]....
        /*0058*/ 	.word	0x000001f0


	//----- nvinfo : EIATTR_REQNTID
	.align		4
.L_19:
        /*005c*/ 	.byte	0x04, 0x10
        /*005e*/ 	.short	(.L_21 - .L_20)
.L_20:
        /*0060*/ 	.word	0x00000020
        /*0064*/ 	.word	0x00000001
        /*0068*/ 	.word	0x00000001


	//----- nvinfo : EIATTR_CBANK_PARAM_SIZE
	.align		4
.L_21:
        /*006c*/ 	.byte	0x03, 0x19
        /*006e*/ 	.short	0x001c


	//----- nvinfo : EIATTR_PARAM_CBANK
	.align		4
        /*0070*/ 	.byte	0x04, 0x0a
        /*0072*/ 	.short	(.L_23 - .L_22)
	.align		4
.L_22:
        /*0074*/ 	.word	index@(.nv.constant0.triton_poi_fused_add_7)
        /*0078*/ 	.short	0x0210
        /*007a*/ 	.short	0x001c


	//----- nvinfo : EIATTR_SW_WAR
	.align		4
.L_23:
        /*007c*/ 	.byte	0x04, 0x36
        /*007e*/ 	.short	(.L_25 - .L_24)
.L_24:
        /*0080*/ 	.word	0x00000008
.L_25:


//--------------------- .nv.callgraph             --------------------------
	.section	.nv.callgraph,"",@"SHT_CUDA_CALLGRAPH"
	.align	4
	.sectionentsize	8
	.align		4
        /*0000*/ 	.word	0x00000000
	.align		4
        /*0004*/ 	.word	0xffffffff
	.align		4
        /*0008*/ 	.word	0x00000000
	.align		4
        /*000c*/ 	.word	0xfffffffe
	.align		4
        /*0010*/ 	.word	0x00000000
	.align		4
        /*0014*/ 	.word	0xfffffffd
	.align		4
        /*0018*/ 	.word	0x00000000
	.align		4
        /*001c*/ 	.word	0xfffffffc


//--------------------- .text.triton_poi_fused_add_7 --------------------------
	.section	.text.triton_poi_fused_add_7,"ax",@progbits
	.align	128
        .global         triton_poi_fused_add_7
        .type           triton_poi_fused_add_7,@function
        .size           triton_poi_fused_add_7,(.L_x_1 - triton_poi_fused_add_7)
        .other          triton_poi_fused_add_7,@"STO_CUDA_ENTRY STV_DEFAULT"
triton_poi_fused_add_7:
.text.triton_poi_fused_add_7:
[----:B------:R-:W0:Y:S02]  /*0000*/  LDC R1, c[0x0][0x28] ;  /* 0x00000a00ff017b82 */ /* 0x000e240000000800 */
[----:B------:R-:W1:Y:S01]  /*0010*/  S2R R0, SR_TID.X ;  /* 0x0000000000007919 */ /* 0x000e620000002100 */
[----:B------:R-:W2:Y:S01]  /*0020*/  LDC.64 R4, c[0x0][0x218] ;  /* 0x00008600ff047b82 */ /* 0x000ea20000000a00 */
[----:B------:R-:W-:Y:S01]  /*0030*/  CS2R R12, SRZ ;  /* 0x00000000000c7805 */ /* 0x000fe2000001ff00 */
[----:B------:R-:W-:Y:S01]  /*0040*/  ULDC.64 UR4, c[0x0][0x208] ;  /* 0x0000820000047ab9 */ /* 0x000fe20000000a00 */
[----:B------:R-:W3:Y:S05]  /*0050*/  S2R R9, SR_CTAID.X ;  /* 0x0000000000097919 */ /* 0x000eea0000002500 */
[----:B------:R-:W4:Y:S08]  /*0060*/  LDC.64 R2, c[0x0][0x210] ;  /* 0x00008400ff027b82 */ /* 0x000f300000000a00 */
[----:B------:R-:W5:Y:S01]  /*0070*/  LDC.64 R6, c[0x0][0x220] ;  /* 0x00008800ff067b82 */ /* 0x000f620000000a00 */
[----:B-1----:R-:W-:Y:S01]  /*0080*/  IMAD.SHL.U32 R0, R0, 0x2, RZ ;  /* 0x0000000200007824 */ /* 0x002fe200078e00ff */
[----:B---3--:R-:W-:-:S04]  /*0090*/  SHF.R.S32.HI R8, RZ, 0x19, R9 ;  /* 0x00000019ff087819 */ /* 0x008fc80000011409 */
[----:B------:R-:W-:-:S04]  /*00a0*/  LOP3.LUT R0, R0, 0x3e, RZ, 0xc0, !PT ;  /* 0x0000003e00007812 */ /* 0x000fc800078ec0ff */
[----:B------:R-:W-:Y:S02]  /*00b0*/  LEA R9, R9, R0, 0x6 ;  /* 0x0000000009097211 */ /* 0x000fe400078e30ff */
[----:B------:R-:W-:Y:S02]  /*00c0*/  SGXT R0, R8, 0x1 ;  /* 0x000000010800781a */ /* 0x000fe40000000200 */
[C---:B------:R-:W-:Y:S01]  /*00d0*/  ISETP.GE.AND P0, PT, R9.reuse, 0x40, PT ;  /* 0x000000400900780c */ /* 0x040fe20003f06270 */
[----:B----4-:R-:W-:Y:S01]  /*00e0*/  IMAD.WIDE R2, R9, 0x4, R2 ;  /* 0x0000000409027825 */ /* 0x010fe200078e0202 */
[----:B------:R-:W-:-:S03]  /*00f0*/  LEA.HI R0, R0, R9, RZ, 0x2 ;  /* 0x0000000900007211 */ /* 0x000fc600078f10ff */
[----:B-----5:R-:W-:Y:S01]  /*0100*/  IMAD.WIDE R6, R9, 0x4, R6 ;  /* 0x0000000409067825 */ /* 0x020fe200078e0206 */
[----:B------:R-:W-:-:S05]  /*0110*/  LOP3.LUT R0, R0, 0xfffffffc, RZ, 0xc0, !PT ;  /* 0xfffffffc00007812 */ /* 0x000fca00078ec0ff */
[----:B------:R-:W-:-:S04]  /*0120*/  IMAD.IADD R11, R9, 0x1, -R0 ;  /* 0x00000001090b7824 */ /* 0x000fc800078e0a00 */
[----:B--2---:R-:W-:Y:S01]  /*0130*/  IMAD.WIDE R4, R11, 0x4, R4 ;  /* 0x000000040b047825 */ /* 0x004fe200078e0204 */
[----:B------:R-:W-:Y:S02]  /*0140*/  CS2R R10, SRZ ;  /* 0x00000000000a7805 */ /* 0x000fe4000001ff00 */
[----:B------:R-:W-:Y:S02]  /*0150*/  CS2R R8, SRZ ;  /* 0x0000000000087805 */ /* 0x000fe4000001ff00 */
[----:B------:R-:W2:Y:S04]  /*0160*/  @!P0 LDG.E.EL.64 R12, desc[UR4][R4.64] ;  /* 0x00000004040c8981 */ /* 0x000ea8000c2e1b00 */
[----:B------:R-:W2:Y:S04]  /*0170*/  @!P0 LDG.E.64 R10, desc[UR4][R2.64] ;  /* 0x00000004020a8981 */ /* 0x000ea8000c1e1b00 */
[----:B------:R-:W3:Y:S01]  /*0180*/  @!P0 LDG.E.64 R8, desc[UR4][R6.64] ;  /* 0x0000000406088981 */ /* 0x000ee2000c1e1b00 */
[----:B--2---:R-:W-:Y:S01]  /*0190*/  FADD R15, R12, R10 ;  /* 0x0000000a0c0f7221 */ /* 0x004fe20000000000 */
[----:B------:R-:W-:-:S03]  /*01a0*/  FADD R0, R13, R11 ;  /* 0x0000000b0d007221 */ /* 0x000fc60000000000 */
[----:B---3--:R-:W-:Y:S01]  /*01b0*/  FADD R8, R15, R8 ;  /* 0x000000080f087221 */ /* 0x008fe20000000000 */
[----:B------:R-:W-:Y:S01]  /*01c0*/  FADD R9, R0, R9 ;  /* 0x0000000900097221 */ /* 0x000fe20000000000 */
[----:B------:R-:W-:Y:S06]  /*01d0*/  @P0 EXIT ;  /* 0x000000000000094d */ /* 0x000fec0003800000 */
[----:B------:R-:W-:Y:S01]  /*01e0*/  STG.E.64 desc[UR4][R2.64], R8 ;  /* 0x0000000802007986 */ /* 0x000fe2000c101b04 */
[----:B------:R-:W-:Y:S05]  /*01f0*/  EXIT ;  /* 0x000000000000794d */ /* 0x000fea0003800000 */
.L_x_0:
[----:B------:R-:W-:-:S00]  /*0200*/  BRA `(.L_x_0) ;  /* 0xfffffffc00fc7947 */ /* 0x000fc0000383ffff */
[----:B------:R-:W-:-:S00]  /*0210*/  NOP ;  /* 0x0000000000007918 */ /* 0x000fc00000000000 */
        /* <DEDUP_REMOVED lines=14> */
.L_x_1:


//--------------------- .nv.constant0.triton_poi_fused_add_7 --------------------------
	.section	.nv.constant0.triton_poi_fused_add_7,"a",@progbits
	.sectionflags	@""
	.align	4
.nv.constant0.triton_poi_fused_add_7:
	.zero		556
